//
// Generated by NVIDIA NVVM Compiler
//
// Compiler Build ID: CL-36424714
// Cuda compilation tools, release 13.0, V13.0.88
// Based on NVVM 20.0.0
//

.version 9.0
.target sm_100
.address_size 64

	// .globl	_Z9incKernelPiPKiii

.visible .entry _Z9incKernelPiPKiii(
	.param .u64 .ptr .align 1 _Z9incKernelPiPKiii_param_0,
	.param .u64 .ptr .align 1 _Z9incKernelPiPKiii_param_1,
	.param .u32 _Z9incKernelPiPKiii_param_2,
	.param .u32 _Z9incKernelPiPKiii_param_3
)
{
	.reg .pred 	%p<4>;
	.reg .b32 	%r<16>;
	.reg .b64 	%rd<10>;

	ld.param.u64 	%rd3, [_Z9incKernelPiPKiii_param_0];
	ld.param.u64 	%rd2, [_Z9incKernelPiPKiii_param_1];
	ld.param.u32 	%r4, [_Z9incKernelPiPKiii_param_2];
	ld.param.u32 	%r3, [_Z9incKernelPiPKiii_param_3];
	cvta.to.global.u64 	%rd1, %rd3;
	mov.u32 	%r5, %ctaid.x;
	mov.u32 	%r6, %ntid.x;
	mov.u32 	%r7, %tid.x;
	mad.lo.s32 	%r1, %r5, %r6, %r7;
	setp.ge.s32 	%p1, %r1, %r4;
	@%p1 bra 	$L__BB0_5;
	setp.lt.s32 	%p2, %r3, 1;
	mov.b32 	%r15, 0;
	@%p2 bra 	$L__BB0_3;
	cvta.to.global.u64 	%rd4, %rd2;
	mul.wide.s32 	%rd5, %r1, 4;
	add.s64 	%rd6, %rd4, %rd5;
	ld.global.u32 	%r10, [%rd6];
	add.s32 	%r11, %r10, 1;
	add.s64 	%rd7, %rd1, %rd5;
	st.global.u32 	[%rd7], %r11;
	mov.b32 	%r15, 1;
$L__BB0_3:
	setp.ge.s32 	%p3, %r15, %r3;
	@%p3 bra 	$L__BB0_5;
	mul.wide.s32 	%rd8, %r1, 4;
	add.s64 	%rd9, %rd1, %rd8;
	ld.global.u32 	%r12, [%rd9];
	add.s32 	%r13, %r12, %r3;
	sub.s32 	%r14, %r13, %r15;
	st.global.u32 	[%rd9], %r14;
$L__BB0_5:
	ret;

}


// ===== COMPILED SASS (sm_100) =====

	.target	sm_100

	.elftype	@"ET_EXEC"


//--------------------- .note.nv.tkinfo           --------------------------
	.section	.note.nv.tkinfo,"",@"SHT_NOTE"
	.sectionflags	@"SHF_NOTE_NV_TKINFO"
	.tkinfo
        /*0018*/ 	.word	0x00000002
        /*0030*/ 	.string	""
        /*0030*/ 	.string	"ptxas"
        /*0030*/ 	.string	"Cuda compilation tools, release 13.0, V13.0.88"
        /*0030*/ 	.string	"Build cuda_13.0.r13.0/compiler.36424714_0"
        /*0030*/ 	.string	"-arch sm_100 -m 64 "



//--------------------- .note.nv.cuinfo           --------------------------
	.section	.note.nv.cuinfo,"",@"SHT_NOTE"
	.sectionflags	@"SHF_NOTE_NV_CUINFO"
        /*0018*/ 	.short	0x0002
        /*001a*/ 	.short	0x0064
        /*001c*/ 	.short	0x0082
	.zero		2


//--------------------- .nv.info                  --------------------------
	.section	.nv.info,"",@"SHT_CUDA_INFO"
	.align	4


	//----- nvinfo : EIATTR_REGCOUNT
	.align		4
        /*0000*/ 	.byte	0x04, 0x2f
        /*0002*/ 	.short	(.L_1 - .L_0)
	.align		4
.L_0:
        /*0004*/ 	.word	index@(_Z9incKernelPiPKiii)
        /*0008*/ 	.word	0x0000000c


	//----- nvinfo : EIATTR_FRAME_SIZE
	.align		4
.L_1:
        /*000c*/ 	.byte	0x04, 0x11
        /*000e*/ 	.short	(.L_3 - .L_2)
	.align		4
.L_2:
        /*0010*/ 	.word	index@(_Z9incKernelPiPKiii)
        /*0014*/ 	.word	0x00000000


	//----- nvinfo : EIATTR_MIN_STACK_SIZE
	.align		4
.L_3:
        /*0018*/ 	.byte	0x04, 0x12
        /*001a*/ 	.short	(.L_5 - .L_4)
	.align		4
.L_4:
        /*001c*/ 	.word	index@(_Z9incKernelPiPKiii)
        /*0020*/ 	.word	0x00000000
.L_5:


//--------------------- .nv.compat                --------------------------
	.section	.nv.compat,"",@"SHT_CUDA_COMPAT_INFO"
	.align	4
        /*0000*/ 	.byte	0x02, 0x09, 0x00, 0x00, 0x02, 0x02, 0x01, 0x00, 0x02, 0x05, 0x05, 0x00, 0x03, 0x07, 0x01, 0x01
        /*0010*/ 	.byte	0x02, 0x03, 0x00, 0x00, 0x02, 0x06, 0x01, 0x00, 0x04, 0x0b, 0x08, 0x00, 0x09, 0x00, 0x00, 0x00
        /*0020*/ 	.byte	0x00, 0x00, 0x00, 0x00


//--------------------- .nv.info._Z9incKernelPiPKiii --------------------------
	.section	.nv.info._Z9incKernelPiPKiii,"",@"SHT_CUDA_INFO"
	.sectionflags	@""
	.align	4


	//----- nvinfo : EIATTR_CUDA_API_VERSION
	.align		4
        /*0000*/ 	.byte	0x04, 0x37
        /*0002*/ 	.short	(.L_7 - .L_6)
.L_6:
        /*0004*/ 	.word	0x00000082


	//----- nvinfo : EIATTR_KPARAM_INFO
	.align		4
.L_7:
        /*0008*/ 	.byte	0x04, 0x17
        /*000a*/ 	.short	(.L_9 - .L_8)
.L_8:
        /*000c*/ 	.word	0x00000000
        /*0010*/ 	.short	0x0003
        /*0012*/ 	.short	0x0014
        /*0014*/ 	.byte	0x00, 0xf0, 0x11, 0x00


	//----- nvinfo : EIATTR_KPARAM_INFO
	.align		4
.L_9:
        /*0018*/ 	.byte	0x04, 0x17
        /*001a*/ 	.short	(.L_11 - .L_10)
.L_10:
        /*001c*/ 	.word	0x00000000
        /*0020*/ 	.short	0x0002
        /*0022*/ 	.short	0x0010
        /*0024*/ 	.byte	0x00, 0xf0, 0x11, 0x00


	//----- nvinfo : EIATTR_KPARAM_INFO
	.align		4
.L_11:
        /*0028*/ 	.byte	0x04, 0x17
        /*002a*/ 	.short	(.L_13 - .L_12)
.L_12:
        /*002c*/ 	.word	0x00000000
        /*0030*/ 	.short	0x0001
        /*0032*/ 	.short	0x0008
        /*0034*/ 	.byte	0x00, 0xf5, 0x21, 0x00


	//----- nvinfo : EIATTR_KPARAM_INFO
	.align		4
.L_13:
        /*0038*/ 	.byte	0x04, 0x17
        /*003a*/ 	.short	(.L_15 - .L_14)
.L_14:
        /*003c*/ 	.word	0x00000000
        /*0040*/ 	.short	0x0000
        /*0042*/ 	.short	0x0000
        /*0044*/ 	.byte	0x00, 0xf5, 0x21, 0x00


	//----- nvinfo : EIATTR_SPARSE_MMA_MASK
	.align		4
.L_15:
        /*0048*/ 	.byte	0x03, 0x50
        /*004a*/ 	.short	0x0000


	//----- nvinfo : EIATTR_MAXREG_COUNT
	.align		4
        /*004c*/ 	.byte	0x03, 0x1b
        /*004e*/ 	.short	0x00ff


	//----- nvinfo : EIATTR_MERCURY_ISA_VERSION
	.align		4
        /*0050*/ 	.byte	0x03, 0x5f
        /*0052*/ 	.short	0x0101


	//----- nvinfo : EIATTR_VRC_CTA_INIT_COUNT
	.align		4
        /*0054*/ 	.byte	0x02, 0x4a
	.zero		1
	.zero		1


	//----- nvinfo : EIATTR_EXIT_INSTR_OFFSETS
	.align		4
        /*0058*/ 	.byte	0x04, 0x1c
        /*005a*/ 	.short	(.L_17 - .L_16)


	//   ....[0]....
.L_16:
        /*005c*/ 	.word	0x00000070


	//   ....[1]....
        /*0060*/ 	.word	0x00000160


	//   ....[2]....
        /*0064*/ 	.word	0x000001c0


	//----- nvinfo : EIATTR_CBANK_PARAM_SIZE
	.align		4
.L_17:
        /*0068*/ 	.byte	0x03, 0x19
        /*006a*/ 	.short	0x0018


	//----- nvinfo : EIATTR_PARAM_CBANK
	.align		4
        /*006c*/ 	.byte	0x04, 0x0a
        /*006e*/ 	.short	(.L_19 - .L_18)
	.align		4
.L_18:
        /*0070*/ 	.word	index@(.nv.constant0._Z9incKernelPiPKiii)
        /*0074*/ 	.short	0x0380
        /*0076*/ 	.short	0x0018


	//----- nvinfo : EIATTR_SW_WAR
	.align		4
.L_19:
        /*0078*/ 	.byte	0x04, 0x36
        /*007a*/ 	.short	(.L_21 - .L_20)
.L_20:
        /*007c*/ 	.word	0x00000008
.L_21:


//--------------------- .nv.callgraph             --------------------------
	.section	.nv.callgraph,"",@"SHT_CUDA_CALLGRAPH"
	.align	4
	.sectionentsize	8
	.align		4
        /*0000*/ 	.word	0x00000000
	.align		4
        /*0004*/ 	.word	0xffffffff
	.align		4
        /*0008*/ 	.word	0x00000000
	.align		4
        /*000c*/ 	.word	0xfffffffe
	.align		4
        /*0010*/ 	.word	0x00000000
	.align		4
        /*0014*/ 	.word	0xfffffffd
	.align		4
        /*0018*/ 	.word	0x00000000
	.align		4
        /*001c*/ 	.word	0xfffffffc


//--------------------- .text._Z9incKernelPiPKiii --------------------------
	.section	.text._Z9incKernelPiPKiii,"ax",@progbits
	.align	128
        .global         _Z9incKernelPiPKiii
        .type           _Z9incKernelPiPKiii,@function
        .size           _Z9incKernelPiPKiii,(.L_x_2 - _Z9incKernelPiPKiii)
        .other          _Z9incKernelPiPKiii,@"STO_CUDA_ENTRY STV_DEFAULT"
_Z9incKernelPiPKiii:
.text._Z9incKernelPiPKiii:
[----:B------:R-:W-:Y:S01]  /*0000*/  LDC R1, c[0x0][0x37c] ;  /* 0x0000df00ff017b82 */ /* 0x000fe20000000800 */
[----:B------:R-:W0:Y:S07]  /*0010*/  S2R R0, SR_TID.X ;  /* 0x0000000000007919 */ /* 0x000e2e0000002100 */
[----:B------:R-:W0:Y:S01]  /*0020*/  S2UR UR4, SR_CTAID.X ;  /* 0x00000000000479c3 */ /* 0x000e220000002500 */
[----:B------:R-:W1:Y:S07]  /*0030*/  LDCU UR5, c[0x0][0x390] ;  /* 0x00007200ff0577ac */ /* 0x000e6e0008000800 */
[----:B------:R-:W0:Y:S02]  /*0040*/  LDC R7, c[0x0][0x360] ;  /* 0x0000d800ff077b82 */ /* 0x000e240000000800 */
[----:B0-----:R-:W-:-:S05]  /*0050*/  IMAD R7, R7, UR4, R0 ;  /* 0x0000000407077c24 */ /* 0x001fca000f8e0200 */
[----:B-1----:R-:W-:-:S13]  /*0060*/  ISETP.GE.AND P0, PT, R7, UR5, PT ;  /* 0x0000000507007c0c */ /* 0x002fda000bf06270 */
[----:B------:R-:W-:Y:S05]  /*0070*/  @P0 EXIT ;  /* 0x000000000000094d */ /* 0x000fea0003800000 */
[----:B------:R-:W0:Y:S01]  /*0080*/  LDCU UR6, c[0x0][0x394] ;  /* 0x00007280ff0677ac */ /* 0x000e220008000800 */
[----:B------:R-:W-:Y:S01]  /*0090*/  HFMA2 R0, -RZ, RZ, 0, 0 ;  /* 0x00000000ff007431 */ /* 0x000fe200000001ff */
[----:B------:R-:W1:Y:S01]  /*00a0*/  LDCU.64 UR4, c[0x0][0x358] ;  /* 0x00006b00ff0477ac */ /* 0x000e620008000a00 */
[----:B0-----:R-:W-:-:S09]  /*00b0*/  UISETP.GE.AND UP0, UPT, UR6, 0x1, UPT ;  /* 0x000000010600788c */ /* 0x001fd2000bf06270 */
[----:B-1----:R-:W-:Y:S05]  /*00c0*/  BRA.U !UP0, `(.L_x_0) ;  /* 0x0000000108207547 */ /* 0x002fea000b800000 */
[----:B------:R-:W0:Y:S08]  /*00d0*/  LDC.64 R2, c[0x0][0x388] ;  /* 0x0000e200ff027b82 */ /* 0x000e300000000a00 */
[----:B------:R-:W1:Y:S01]  /*00e0*/  LDC.64 R4, c[0x0][0x380] ;  /* 0x0000e000ff047b82 */ /* 0x000e620000000a00 */
[----:B0-----:R-:W-:-:S06]  /*00f0*/  IMAD.WIDE R2, R7, 0x4, R2 ;  /* 0x0000000407027825 */ /* 0x001fcc00078e0202 */
[----:B------:R-:W2:Y:S01]  /*0100*/  LDG.E R2, desc[UR4][R2.64] ;  /* 0x0000000402027981 */ /* 0x000ea2000c1e1900 */
[----:B------:R-:W-:Y:S01]  /*0110*/  MOV R0, 0x1 ;  /* 0x0000000100007802 */ /* 0x000fe20000000f00 */
[----:B-1----:R-:W-:Y:S01]  /*0120*/  IMAD.WIDE R4, R7, 0x4, R4 ;  /* 0x0000000407047825 */ /* 0x002fe200078e0204 */
[----:B--2---:R-:W-:-:S05]  /*0130*/  IADD3 R9, PT, PT, R2, 0x1, RZ ;  /* 0x0000000102097810 */ /* 0x004fca0007ffe0ff */
[----:B------:R0:W-:Y:S02]  /*0140*/  STG.E desc[UR4][R4.64], R9 ;  /* 0x0000000904007986 */ /* 0x0001e4000c101904 */
.L_x_0:
[----:B------:R-:W-:-:S13]  /*0150*/  ISETP.GE.AND P0, PT, R0, UR6, PT ;  /* 0x0000000600007c0c */ /* 0x000fda000bf06270 */
[----:B------:R-:W-:Y:S05]  /*0160*/  @P0 EXIT ;  /* 0x000000000000094d */ /* 0x000fea0003800000 */
[----:B------:R-:W1:Y:S02]  /*0170*/  LDC.64 R2, c[0x0][0x380] ;  /* 0x0000e000ff027b82 */ /* 0x000e640000000a00 */
[----:B-1----:R-:W-:-:S05]  /*0180*/  IMAD.WIDE R2, R7, 0x4, R2 ;  /* 0x0000000407027825 */ /* 0x002fca00078e0202 */
[----:B0-----:R-:W2:Y:S02]  /*0190*/  LDG.E R5, desc[UR4][R2.64] ;  /* 0x0000000402057981 */ /* 0x001ea4000c1e1900 */
[----:B--2---:R-:W-:-:S05]  /*01a0*/  IADD3 R5, PT, PT, -R0, UR6, R5 ;  /* 0x0000000600057c10 */ /* 0x004fca000fffe105 */
[----:B------:R-:W-:Y:S01]  /*01b0*/  STG.E desc[UR4][R2.64], R5 ;  /* 0x0000000502007986 */ /* 0x000fe2000c101904 */
[----:B------:R-:W-:Y:S05]  /*01c0*/  EXIT ;  /* 0x000000000000794d */ /* 0x000fea0003800000 */
.L_x_1:
[----:B------:R-:W-:-:S00]  /*01d0*/  BRA `(.L_x_1) ;  /* 0xfffffffc00fc7947 */ /* 0x000fc0000383ffff */
[----:B------:R-:W-:-:S00]  /*01e0*/  NOP ;  /* 0x0000000000007918 */ /* 0x000fc00000000000 */
        /* <DEDUP_REMOVED lines=9> */
.L_x_2:


//--------------------- .nv.shared.reserved.0     --------------------------
	.section	.nv.shared.reserved.0,"aw",@nobits
	.weak		__nv_reservedSMEM_offset_0_alias
	.size		__nv_reservedSMEM_offset_0_alias, 0, 64
	.other		__nv_reservedSMEM_offset_0_alias,@"STO_CUDA_RESERVED_SHARED STV_DEFAULT"
__nv_reservedSMEM_offset_0_alias:
	.zero		0
	.zero		64


//--------------------- .nv.constant0._Z9incKernelPiPKiii --------------------------
	.section	.nv.constant0._Z9incKernelPiPKiii,"a",@progbits
	.sectionflags	@""
	.align	4
.nv.constant0._Z9incKernelPiPKiii:
	.zero		920


//--------------------- SYMBOLS --------------------------

	.type		.nv.reservedSmem.offset0,@object
	.size		.nv.reservedSmem.offset0,0x4
